	.headerflags	@"EF_CUDA_TEXMODE_UNIFIED EF_CUDA_64BIT_ADDRESS EF_CUDA_ACCELERATORS EF_CUDA_SM90 EF_CUDA_VIRTUAL_SM(EF_CUDA_SM90)"
	.elftype	@"ET_EXEC"


//--------------------- .nv.info                  --------------------------
	.section	.nv.info,"",@"SHT_CUDA_INFO"
	.align	4


	//----- nvinfo : EIATTR_REGCOUNT
	.align		4
        /*0000*/ 	.byte	0x04, 0x2f
        /*0002*/ 	.short	(.L_1 - .L_0)
	.align		4
.L_0:
        /*0004*/ 	.word	index@(triton_poi_fused_cat_3)
        /*0008*/ 	.word	0x00000013


	//----- nvinfo : EIATTR_MIN_STACK_SIZE
	.align		4
.L_1:
        /*000c*/ 	.byte	0x04, 0x12
        /*000e*/ 	.short	(.L_3 - .L_2)
	.align		4
.L_2:
        /*0010*/ 	.word	index@(triton_poi_fused_cat_3)
        /*0014*/ 	.word	0x00000000


	//----- nvinfo : EIATTR_FRAME_SIZE
	.align		4
.L_3:
        /*0018*/ 	.byte	0x04, 0x11
        /*001a*/ 	.short	(.L_5 - .L_4)
	.align		4
.L_4:
        /*001c*/ 	.word	index@(triton_poi_fused_cat_3)
        /*0020*/ 	.word	0x00000000


	//----- nvinfo : EIATTR_MIN_STACK_SIZE
	.align		4
.L_5:
        /*0024*/ 	.byte	0x04, 0x12
        /*0026*/ 	.short	(.L_7 - .L_6)
	.align		4
.L_6:
        /*0028*/ 	.word	index@(triton_poi_fused_cat_3)
        /*002c*/ 	.word	0x00000000
.L_7:


//--------------------- .nv.info.triton_poi_fused_cat_3 --------------------------
	.section	.nv.info.triton_poi_fused_cat_3,"",@"SHT_CUDA_INFO"
	.sectionflags	@""
	.align	4


	//----- nvinfo : EIATTR_CUDA_API_VERSION
	.align		4
        /*0000*/ 	.byte	0x04, 0x37
        /*0002*/ 	.short	(.L_9 - .L_8)
.L_8:
        /*0004*/ 	.word	0x0000007c


	//----- nvinfo : EIATTR_KPARAM_INFO
	.align		4
.L_9:
        /*0008*/ 	.byte	0x04, 0x17
        /*000a*/ 	.short	(.L_11 - .L_10)
.L_10:
        /*000c*/ 	.word	0x00000000
        /*0010*/ 	.short	0x0004
        /*0012*/ 	.short	0x0020
        /*0014*/ 	.byte	0x00, 0xf0, 0x11, 0x00


	//----- nvinfo : EIATTR_KPARAM_INFO
	.align		4
.L_11:
        /*0018*/ 	.byte	0x04, 0x17
        /*001a*/ 	.short	(.L_13 - .L_12)
.L_12:
        /*001c*/ 	.word	0x00000000
        /*0020*/ 	.short	0x0003
        /*0022*/ 	.short	0x0018
        /*0024*/ 	.byte	0x00, 0xf4, 0x21, 0x00


	//----- nvinfo : EIATTR_KPARAM_INFO
	.align		4
.L_13:
        /*0028*/ 	.byte	0x04, 0x17
        /*002a*/ 	.short	(.L_15 - .L_14)
.L_14:
        /*002c*/ 	.word	0x00000000
        /*0030*/ 	.short	0x0002
        /*0032*/ 	.short	0x0010
        /*0034*/ 	.byte	0x00, 0xf4, 0x21, 0x00


	//----- nvinfo : EIATTR_KPARAM_INFO
	.align		4
.L_15:
        /*0038*/ 	.byte	0x04, 0x17
        /*003a*/ 	.short	(.L_17 - .L_16)
.L_16:
        /*003c*/ 	.word	0x00000000
        /*0040*/ 	.short	0x0001
        /*0042*/ 	.short	0x0008
        /*0044*/ 	.byte	0x00, 0xf4, 0x21, 0x00


	//----- nvinfo : EIATTR_KPARAM_INFO
	.align		4
.L_17:
        /*0048*/ 	.byte	0x04, 0x17
        /*004a*/ 	.short	(.L_19 - .L_18)
.L_18:
        /*004c*/ 	.word	0x00000000
        /*0050*/ 	.short	0x0000
        /*0052*/ 	.short	0x0000
        /*0054*/ 	.byte	0x00, 0xf4, 0x21, 0x00


	//----- nvinfo : EIATTR_SPARSE_MMA_MASK
	.align		4
.L_19:
        /*0058*/ 	.byte	0x03, 0x50
        /*005a*/ 	.short	0x0000


	//----- nvinfo : EIATTR_MAXREG_COUNT
	.align		4
        /*005c*/ 	.byte	0x03, 0x1b
        /*005e*/ 	.short	0x00ff


	//----- nvinfo : EIATTR_EXIT_INSTR_OFFSETS
	.align		4
        /*0060*/ 	.byte	0x04, 0x1c
        /*0062*/ 	.short	(.L_21 - .L_20)


	//   ....[0]....
.L_20:
        /*0064*/ 	.word	0x00000380


	//   ....[1]....
        /*0068*/ 	.word	0x000003a0


	//----- nvinfo : EIATTR_REQNTID
	.align		4
.L_21:
        /*006c*/ 	.byte	0x04, 0x10
        /*006e*/ 	.short	(.L_23 - .L_22)
.L_22:
        /*0070*/ 	.word	0x00000080
        /*0074*/ 	.word	0x00000001
        /*0078*/ 	.word	0x00000001


	//----- nvinfo : EIATTR_CBANK_PARAM_SIZE
	.align		4
.L_23:
        /*007c*/ 	.byte	0x03, 0x19
        /*007e*/ 	.short	0x0024


	//----- nvinfo : EIATTR_PARAM_CBANK
	.align		4
        /*0080*/ 	.byte	0x04, 0x0a
        /*0082*/ 	.short	(.L_25 - .L_24)
	.align		4
.L_24:
        /*0084*/ 	.word	index@(.nv.constant0.triton_poi_fused_cat_3)
        /*0088*/ 	.short	0x0210
        /*008a*/ 	.short	0x0024


	//----- nvinfo : EIATTR_SW_WAR
	.align		4
.L_25:
        /*008c*/ 	.byte	0x04, 0x36
        /*008e*/ 	.short	(.L_27 - .L_26)
.L_26:
        /*0090*/ 	.word	0x00000008
.L_27:


//--------------------- .nv.callgraph             --------------------------
	.section	.nv.callgraph,"",@"SHT_CUDA_CALLGRAPH"
	.align	4
	.sectionentsize	8
	.align		4
        /*0000*/ 	.word	0x00000000
	.align		4
        /*0004*/ 	.word	0xffffffff
	.align		4
        /*0008*/ 	.word	0x00000000
	.align		4
        /*000c*/ 	.word	0xfffffffe
	.align		4
        /*0010*/ 	.word	0x00000000
	.align		4
        /*0014*/ 	.word	0xfffffffd
	.align		4
        /*0018*/ 	.word	0x00000000
	.align		4
        /*001c*/ 	.word	0xfffffffc


//--------------------- .text.triton_poi_fused_cat_3 --------------------------
	.section	.text.triton_poi_fused_cat_3,"ax",@progbits
	.align	128
        .global         triton_poi_fused_cat_3
        .type           triton_poi_fused_cat_3,@function
        .size           triton_poi_fused_cat_3,(.L_x_1 - triton_poi_fused_cat_3)
        .other          triton_poi_fused_cat_3,@"STO_CUDA_ENTRY STV_DEFAULT"
triton_poi_fused_cat_3:
.text.triton_poi_fused_cat_3:
[----:B------:R-:W0:Y:S02]  /*0000*/  LDC R1, c[0x0][0x28] ;  /* 0x00000a00ff017b82 */ /* 0x000e240000000800 */
[----:B------:R-:W1:Y:S01]  /*0010*/  S2R R0, SR_TID.X ;  /* 0x0000000000007919 */ /* 0x000e620000002100 */
[----:B------:R-:W2:Y:S01]  /*0020*/  LDC.64 R6, c[0x0][0x220] ;  /* 0x00008800ff067b82 */ /* 0x000ea20000000a00 */
[----:B------:R-:W-:Y:S01]  /*0030*/  ULDC.64 UR4, c[0x0][0x208] ;  /* 0x0000820000047ab9 */ /* 0x000fe20000000a00 */
[----:B------:R-:W3:Y:S01]  /*0040*/  S2R R5, SR_CTAID.X ;  /* 0x0000000000057919 */ /* 0x000ee20000002500 */
[----:B-1----:R-:W-:Y:S01]  /*0050*/  IMAD.SHL.U32 R0, R0, 0x2, RZ ;  /* 0x0000000200007824 */ /* 0x002fe200078e00ff */
[----:B---3--:R-:W-:-:S04]  /*0060*/  SHF.R.S32.HI R3, RZ, 0x17, R5 ;  /* 0x00000017ff037819 */ /* 0x008fc80000011405 */
[----:B------:R-:W-:Y:S02]  /*0070*/  LOP3.LUT R0, R0, 0xfe, RZ, 0xc0, !PT ;  /* 0x000000fe00007812 */ /* 0x000fe400078ec0ff */
[----:B------:R-:W-:-:S03]  /*0080*/  SGXT R3, R3, 0x1 ;  /* 0x000000010303781a */ /* 0x000fc60000000200 */
[----:B------:R-:W-:-:S05]  /*0090*/  IMAD R0, R5, 0x100, R0 ;  /* 0x0000010005007824 */ /* 0x000fca00078e0200 */
[-C--:B------:R-:W-:Y:S02]  /*00a0*/  LEA.HI R4, R3, R0.reuse, RZ, 0x4 ;  /* 0x0000000003047211 */ /* 0x080fe400078f20ff */
[----:B------:R-:W1:Y:S01]  /*00b0*/  LDC.64 R2, c[0x0][0x218] ;  /* 0x00008600ff027b82 */ /* 0x000e620000000a00 */
[----:B------:R-:W-:Y:S02]  /*00c0*/  SHF.R.S32.HI R9, RZ, 0x1f, R0 ;  /* 0x0000001fff097819 */ /* 0x000fe40000011400 */
[----:B------:R-:W-:Y:S02]  /*00d0*/  SHF.R.S32.HI R5, RZ, 0x4, R4 ;  /* 0x00000004ff057819 */ /* 0x000fe40000011404 */
[----:B------:R-:W-:Y:S02]  /*00e0*/  LOP3.LUT R11, R4, 0xfffffff0, RZ, 0xc0, !PT ;  /* 0xfffffff0040b7812 */ /* 0x000fe400078ec0ff */
[----:B------:R-:W-:Y:S02]  /*00f0*/  LEA.HI R8, R5, R5, RZ, 0x4 ;  /* 0x0000000505087211 */ /* 0x000fe400078f20ff */
[----:B------:R-:W-:-:S02]  /*0100*/  LEA.HI R10, R9, R0, RZ, 0x8 ;  /* 0x00000000090a7211 */ /* 0x000fc400078f40ff */
[----:B------:R-:W-:Y:S01]  /*0110*/  LOP3.LUT R4, R8, 0xfffffff0, RZ, 0xc0, !PT ;  /* 0xfffffff008047812 */ /* 0x000fe200078ec0ff */
[C---:B------:R-:W-:Y:S01]  /*0120*/  IMAD.IADD R8, R0.reuse, 0x1, -R11 ;  /* 0x0000000100087824 */ /* 0x040fe200078e0a0b */
[----:B------:R-:W-:Y:S02]  /*0130*/  SHF.R.S32.HI R11, RZ, 0x8, R10 ;  /* 0x00000008ff0b7819 */ /* 0x000fe4000001140a */
[----:B------:R-:W-:Y:S01]  /*0140*/  ISETP.GE.AND P0, PT, R0, 0x400, PT ;  /* 0x000004000000780c */ /* 0x000fe20003f06270 */
[----:B------:R-:W-:Y:S02]  /*0150*/  IMAD.IADD R9, R5, 0x1, -R4 ;  /* 0x0000000105097824 */ /* 0x000fe400078e0a04 */
[----:B------:R-:W3:Y:S01]  /*0160*/  LDC.64 R4, c[0x0][0x210] ;  /* 0x00008400ff047b82 */ /* 0x000ee20000000a00 */
[----:B------:R-:W-:Y:S02]  /*0170*/  IMAD R8, R11, 0x40, R8 ;  /* 0x000000400b087824 */ /* 0x000fe400078e0208 */
[C---:B------:R-:W-:Y:S01]  /*0180*/  VIADD R13, R9.reuse, 0xfffffff4 ;  /* 0xfffffff4090d7836 */ /* 0x040fe20000000000 */
[----:B------:R-:W-:-:S02]  /*0190*/  ISETP.GT.AND P3, PT, R9, 0xb, !P0 ;  /* 0x0000000b0900780c */ /* 0x000fc40004764270 */
[----:B------:R-:W-:Y:S01]  /*01a0*/  ISETP.GE.AND P1, PT, R9, 0xc, PT ;  /* 0x0000000c0900780c */ /* 0x000fe20003f26270 */
[C---:B------:R-:W-:Y:S02]  /*01b0*/  IMAD R15, R13.reuse, 0x10, R8 ;  /* 0x000000100d0f7824 */ /* 0x040fe400078e0208 */
[----:B--2---:R-:W-:Y:S01]  /*01c0*/  IMAD.WIDE R8, R13, 0x4, R6 ;  /* 0x000000040d087825 */ /* 0x004fe200078e0206 */
[----:B------:R-:W-:Y:S02]  /*01d0*/  LOP3.LUT R13, R10, 0xffffff00, RZ, 0xc0, !PT ;  /* 0xffffff000a0d7812 */ /* 0x000fe400078ec0ff */
[C---:B------:R-:W-:Y:S01]  /*01e0*/  ISETP.LT.AND P2, PT, R0.reuse, 0x400, !P1 ;  /* 0x000004000000780c */ /* 0x040fe20004f41270 */
[----:B-1----:R-:W-:Y:S01]  /*01f0*/  IMAD.WIDE R6, R15, 0x4, R2 ;  /* 0x000000040f067825 */ /* 0x002fe200078e0202 */
[----:B------:R-:W-:Y:S02]  /*0200*/  CS2R R2, SRZ ;  /* 0x0000000000027805 */ /* 0x000fe4000001ff00 */
[----:B------:R-:W-:Y:S01]  /*0210*/  CS2R R14, SRZ ;  /* 0x00000000000e7805 */ /* 0x000fe2000001ff00 */
[----:B------:R-:W-:-:S03]  /*0220*/  IMAD.IADD R10, R0, 0x1, -R13 ;  /* 0x00000001000a7824 */ /* 0x000fc600078e0a0d */
[----:B------:R-:W2:Y:S01]  /*0230*/  @P3 LDG.E.64 R2, desc[UR4][R6.64] ;  /* 0x0000000406023981 */ /* 0x000ea2000c1e1b00 */
[----:B------:R-:W-:-:S03]  /*0240*/  IMAD R11, R11, 0xc0, R10 ;  /* 0x000000c00b0b7824 */ /* 0x000fc600078e020a */
[----:B------:R-:W4:Y:S01]  /*0250*/  @P3 LDG.E.EL R14, desc[UR4][R8.64] ;  /* 0x00000004080e3981 */ /* 0x000f22000c2e1900 */
[----:B------:R-:W-:-:S03]  /*0260*/  CS2R R12, SRZ ;  /* 0x00000000000c7805 */ /* 0x000fc6000001ff00 */
[----:B------:R-:W5:Y:S01]  /*0270*/  @P3 LDG.E.EL R15, desc[UR4][R8.64] ;  /* 0x00000004080f3981 */ /* 0x000f62000c2e1900 */
[----:B---3--:R-:W-:Y:S02]  /*0280*/  IMAD.WIDE R4, R11, 0x4, R4 ;  /* 0x000000040b047825 */ /* 0x008fe400078e0204 */
[----:B------:R-:W1:Y:S03]  /*0290*/  LDC.64 R10, c[0x0][0x228] ;  /* 0x00008a00ff0a7b82 */ /* 0x000e660000000a00 */
[----:B------:R-:W3:Y:S01]  /*02a0*/  @P2 LDG.E.64 R12, desc[UR4][R4.64] ;  /* 0x00000004040c2981 */ /* 0x000ee2000c1e1b00 */
[----:B--2---:R-:W-:Y:S02]  /*02b0*/  SEL R16, R3, RZ, P3 ;  /* 0x000000ff03107207 */ /* 0x004fe40001800000 */
[----:B------:R-:W-:Y:S02]  /*02c0*/  SEL R2, R2, RZ, P3 ;  /* 0x000000ff02027207 */ /* 0x000fe40001800000 */
[----:B----4-:R-:W-:-:S02]  /*02d0*/  SEL R3, R14, RZ, P3 ;  /* 0x000000ff0e037207 */ /* 0x010fc40001800000 */
[----:B-----5:R-:W-:-:S03]  /*02e0*/  SEL R15, R15, RZ, P3 ;  /* 0x000000ff0f0f7207 */ /* 0x020fc60001800000 */
[C---:B------:R-:W-:Y:S01]  /*02f0*/  FADD R6, R2.reuse, R3 ;  /* 0x0000000302067221 */ /* 0x040fe20000000000 */
[----:B------:R-:W-:Y:S02]  /*0300*/  FSETP.GEU.AND P3, PT, R2, -R3, PT ;  /* 0x800000030200720b */ /* 0x000fe40003f6e000 */
[C---:B------:R-:W-:Y:S01]  /*0310*/  FSETP.GEU.AND P4, PT, R16.reuse, -R15, PT ;  /* 0x8000000f1000720b */ /* 0x040fe20003f8e000 */
[----:B------:R-:W-:Y:S01]  /*0320*/  FADD R15, R16, R15 ;  /* 0x0000000f100f7221 */ /* 0x000fe20000000000 */
[----:B---3--:R-:W-:Y:S01]  /*0330*/  SEL R12, R12, RZ, P2 ;  /* 0x000000ff0c0c7207 */ /* 0x008fe20001000000 */
[----:B-1----:R-:W-:Y:S01]  /*0340*/  IMAD.WIDE R2, R0, 0x4, R10 ;  /* 0x0000000400027825 */ /* 0x002fe200078e020a */
[----:B------:R-:W-:Y:S02]  /*0350*/  SEL R13, R13, RZ, P2 ;  /* 0x000000ff0d0d7207 */ /* 0x000fe40001000000 */
[----:B------:R-:W-:Y:S02]  /*0360*/  @P1 FSEL R12, R6, RZ, P3 ;  /* 0x000000ff060c1208 */ /* 0x000fe40001800000 */
[----:B------:R-:W-:Y:S01]  /*0370*/  @P1 FSEL R13, R15, RZ, P4 ;  /* 0x000000ff0f0d1208 */ /* 0x000fe20002000000 */
[----:B------:R-:W-:Y:S06]  /*0380*/  @P0 EXIT ;  /* 0x000000000000094d */ /* 0x000fec0003800000 */
[----:B------:R-:W-:Y:S01]  /*0390*/  STG.E.64 desc[UR4][R2.64], R12 ;  /* 0x0000000c02007986 */ /* 0x000fe2000c101b04 */
[----:B------:R-:W-:Y:S05]  /*03a0*/  EXIT ;  /* 0x000000000000794d */ /* 0x000fea0003800000 */
.L_x_0:
[----:B------:R-:W-:-:S00]  /*03b0*/  BRA `(.L_x_0) ;  /* 0xfffffffc00fc7947 */ /* 0x000fc0000383ffff */
[----:B------:R-:W-:-:S00]  /*03c0*/  NOP ;  /* 0x0000000000007918 */ /* 0x000fc00000000000 */
        /* <DEDUP_REMOVED lines=11> */
.L_x_1:


//--------------------- .nv.constant0.triton_poi_fused_cat_3 --------------------------
	.section	.nv.constant0.triton_poi_fused_cat_3,"a",@progbits
	.sectionflags	@""
	.align	4
.nv.constant0.triton_poi_fused_cat_3:
	.zero		564
